//
// Generated by NVIDIA NVVM Compiler
//
// Compiler Build ID: CL-36424714
// Cuda compilation tools, release 13.0, V13.0.88
// Based on NVVM 20.0.0
//

.version 9.0
.target sm_100
.address_size 64


.func  (.param .b32 func_retval0) _Z7qselectPfii(
	.param .b64 _Z7qselectPfii_param_0,
	.param .b32 _Z7qselectPfii_param_1,
	.param .b32 _Z7qselectPfii_param_2
)
{
	.reg .pred 	%p<16>;
	.reg .b32 	%r<52>;
	.reg .b32 	%f<31>;
	.reg .b64 	%rd<33>;

	ld.param.u64 	%rd9, [_Z7qselectPfii_param_0];
	ld.param.u32 	%r42, [_Z7qselectPfii_param_1];
	ld.param.u32 	%r38, [_Z7qselectPfii_param_2];
	cvta.to.local.u64 	%rd31, %rd9;
$L__BB0_1:
	add.s64 	%rd3, %rd31, 8;
$L__BB0_2:
	mov.u32 	%r3, %r42;
	add.s32 	%r4, %r3, -1;
	setp.lt.s32 	%p1, %r3, 2;
	mov.b32 	%r42, 0;
	@%p1 bra 	$L__BB0_23;
	mul.wide.u32 	%rd10, %r4, 4;
	add.s64 	%rd4, %rd31, %rd10;
	add.s32 	%r35, %r3, -2;
	and.b32  	%r5, %r4, 3;
	setp.lt.u32 	%p2, %r35, 3;
	mov.b32 	%r47, 0;
	mov.u32 	%r42, %r47;
	@%p2 bra 	$L__BB0_14;
	and.b32  	%r47, %r4, -4;
	neg.s32 	%r40, %r47;
	mov.b32 	%r42, 0;
	mov.u64 	%rd32, %rd3;
$L__BB0_5:
	ld.local.f32 	%f1, [%rd32+-8];
	ld.local.f32 	%f29, [%rd4];
	setp.gt.f32 	%p3, %f1, %f29;
	@%p3 bra 	$L__BB0_7;
	mul.wide.s32 	%rd11, %r42, 4;
	add.s64 	%rd12, %rd31, %rd11;
	ld.local.f32 	%f15, [%rd12];
	st.local.f32 	[%rd32+-8], %f15;
	st.local.f32 	[%rd12], %f1;
	add.s32 	%r42, %r42, 1;
	ld.local.f32 	%f29, [%rd4];
$L__BB0_7:
	ld.local.f32 	%f5, [%rd32+-4];
	setp.gt.f32 	%p4, %f5, %f29;
	@%p4 bra 	$L__BB0_9;
	mul.wide.s32 	%rd13, %r42, 4;
	add.s64 	%rd14, %rd31, %rd13;
	ld.local.f32 	%f16, [%rd14];
	st.local.f32 	[%rd32+-4], %f16;
	st.local.f32 	[%rd14], %f5;
	add.s32 	%r42, %r42, 1;
	ld.local.f32 	%f29, [%rd4];
$L__BB0_9:
	ld.local.f32 	%f8, [%rd32];
	setp.gt.f32 	%p5, %f8, %f29;
	@%p5 bra 	$L__BB0_11;
	mul.wide.s32 	%rd15, %r42, 4;
	add.s64 	%rd16, %rd31, %rd15;
	ld.local.f32 	%f17, [%rd16];
	st.local.f32 	[%rd32], %f17;
	st.local.f32 	[%rd16], %f8;
	add.s32 	%r42, %r42, 1;
	ld.local.f32 	%f29, [%rd4];
$L__BB0_11:
	ld.local.f32 	%f11, [%rd32+4];
	setp.gt.f32 	%p6, %f11, %f29;
	@%p6 bra 	$L__BB0_13;
	mul.wide.s32 	%rd17, %r42, 4;
	add.s64 	%rd18, %rd31, %rd17;
	ld.local.f32 	%f18, [%rd18];
	st.local.f32 	[%rd32+4], %f18;
	st.local.f32 	[%rd18], %f11;
	add.s32 	%r42, %r42, 1;
$L__BB0_13:
	add.s32 	%r40, %r40, 4;
	add.s64 	%rd32, %rd32, 16;
	setp.ne.s32 	%p7, %r40, 0;
	@%p7 bra 	$L__BB0_5;
$L__BB0_14:
	setp.eq.s32 	%p8, %r5, 0;
	@%p8 bra 	$L__BB0_23;
	mul.wide.u32 	%rd19, %r47, 4;
	add.s64 	%rd7, %rd31, %rd19;
	ld.local.f32 	%f12, [%rd7];
	ld.local.f32 	%f19, [%rd4];
	setp.gt.f32 	%p9, %f12, %f19;
	@%p9 bra 	$L__BB0_17;
	mul.wide.s32 	%rd20, %r42, 4;
	add.s64 	%rd21, %rd31, %rd20;
	ld.local.f32 	%f20, [%rd21];
	st.local.f32 	[%rd7], %f20;
	st.local.f32 	[%rd21], %f12;
	add.s32 	%r42, %r42, 1;
$L__BB0_17:
	setp.eq.s32 	%p10, %r5, 1;
	@%p10 bra 	$L__BB0_23;
	ld.local.f32 	%f13, [%rd7+4];
	ld.local.f32 	%f21, [%rd4];
	setp.gt.f32 	%p11, %f13, %f21;
	@%p11 bra 	$L__BB0_20;
	mul.wide.s32 	%rd22, %r42, 4;
	add.s64 	%rd23, %rd31, %rd22;
	ld.local.f32 	%f22, [%rd23];
	st.local.f32 	[%rd7+4], %f22;
	st.local.f32 	[%rd23], %f13;
	add.s32 	%r42, %r42, 1;
$L__BB0_20:
	setp.eq.s32 	%p12, %r5, 2;
	@%p12 bra 	$L__BB0_23;
	ld.local.f32 	%f14, [%rd7+8];
	ld.local.f32 	%f23, [%rd4];
	setp.gt.f32 	%p13, %f14, %f23;
	@%p13 bra 	$L__BB0_23;
	mul.wide.s32 	%rd24, %r42, 4;
	add.s64 	%rd25, %rd31, %rd24;
	ld.local.f32 	%f24, [%rd25];
	st.local.f32 	[%rd7+8], %f24;
	st.local.f32 	[%rd25], %f14;
	add.s32 	%r42, %r42, 1;
$L__BB0_23:
	mul.wide.s32 	%rd26, %r4, 4;
	add.s64 	%rd27, %rd31, %rd26;
	ld.local.f32 	%f25, [%rd27];
	mul.wide.s32 	%rd28, %r42, 4;
	add.s64 	%rd8, %rd31, %rd28;
	ld.local.f32 	%f26, [%rd8];
	st.local.f32 	[%rd27], %f26;
	st.local.f32 	[%rd8], %f25;
	setp.ne.s32 	%p14, %r38, %r42;
	@%p14 bra 	$L__BB0_25;
	mul.wide.s32 	%rd29, %r38, 4;
	add.s64 	%rd30, %rd31, %rd29;
	ld.local.f32 	%f27, [%rd30];
	st.param.f32 	[func_retval0], %f27;
	ret;
$L__BB0_25:
	setp.lt.s32 	%p15, %r38, %r42;
	@%p15 bra 	$L__BB0_2;
	sub.s32 	%r28, %r3, %r42;
	sub.s32 	%r38, %r38, %r42;
	mov.u64 	%rd31, %rd8;
	mov.u32 	%r42, %r28;
	bra.uni 	$L__BB0_1;

}
	// .globl	_Z14gliding_windowPKfPKbPfS3_jjjj
.visible .entry _Z14gliding_windowPKfPKbPfS3_jjjj(
	.param .u64 .ptr .align 1 _Z14gliding_windowPKfPKbPfS3_jjjj_param_0,
	.param .u64 .ptr .align 1 _Z14gliding_windowPKfPKbPfS3_jjjj_param_1,
	.param .u64 .ptr .align 1 _Z14gliding_windowPKfPKbPfS3_jjjj_param_2,
	.param .u64 .ptr .align 1 _Z14gliding_windowPKfPKbPfS3_jjjj_param_3,
	.param .u32 _Z14gliding_windowPKfPKbPfS3_jjjj_param_4,
	.param .u32 _Z14gliding_windowPKfPKbPfS3_jjjj_param_5,
	.param .u32 _Z14gliding_windowPKfPKbPfS3_jjjj_param_6,
	.param .u32 _Z14gliding_windowPKfPKbPfS3_jjjj_param_7
)
{
	.local .align 16 .b8 	__local_depot1[10000];
	.reg .b64 	%SP;
	.reg .b64 	%SPL;
	.reg .pred 	%p<9>;
	.reg .b16 	%rs<2>;
	.reg .b32 	%r<48>;
	.reg .b32 	%f<10>;
	.reg .b64 	%rd<22>;

	mov.u64 	%SPL, __local_depot1;
	cvta.local.u64 	%SP, %SPL;
	ld.param.u64 	%rd7, [_Z14gliding_windowPKfPKbPfS3_jjjj_param_0];
	ld.param.u64 	%rd8, [_Z14gliding_windowPKfPKbPfS3_jjjj_param_1];
	ld.param.u64 	%rd9, [_Z14gliding_windowPKfPKbPfS3_jjjj_param_2];
	ld.param.u64 	%rd10, [_Z14gliding_windowPKfPKbPfS3_jjjj_param_3];
	ld.param.u32 	%r23, [_Z14gliding_windowPKfPKbPfS3_jjjj_param_4];
	ld.param.u32 	%r24, [_Z14gliding_windowPKfPKbPfS3_jjjj_param_6];
	ld.param.u32 	%r25, [_Z14gliding_windowPKfPKbPfS3_jjjj_param_7];
	mov.u32 	%r26, %ntid.y;
	mov.u32 	%r27, %ctaid.y;
	mov.u32 	%r28, %tid.y;
	mad.lo.s32 	%r40, %r27, %r26, %r28;
	setp.ge.u32 	%p1, %r40, %r25;
	@%p1 bra 	$L__BB1_14;
	mov.u32 	%r29, %ntid.x;
	mov.u32 	%r30, %ctaid.x;
	mov.u32 	%r31, %tid.x;
	mad.lo.s32 	%r2, %r30, %r29, %r31;
	mul.lo.s32 	%r3, %r29, %r29;
	add.u64 	%rd11, %SP, 0;
	add.u64 	%rd1, %SPL, 0;
	cvta.to.global.u64 	%rd2, %rd9;
	cvta.to.global.u64 	%rd3, %rd10;
	cvta.to.global.u64 	%rd4, %rd8;
	cvta.to.global.u64 	%rd5, %rd7;
$L__BB1_2:
	setp.ge.u32 	%p2, %r2, %r24;
	@%p2 bra 	$L__BB1_13;
	add.s32 	%r5, %r40, 49;
	mul.lo.s32 	%r6, %r40, %r24;
	mov.u32 	%r41, %r2;
$L__BB1_4:
	add.s32 	%r8, %r41, 49;
	mov.b32 	%r47, 0;
	mov.u32 	%r42, %r40;
$L__BB1_5:
	mad.lo.s32 	%r44, %r42, %r23, %r41;
	mov.u32 	%r45, %r41;
$L__BB1_6:
	cvt.s64.s32 	%rd12, %r44;
	mul.wide.s32 	%rd6, %r44, 4;
	add.s64 	%rd13, %rd4, %rd12;
	ld.global.u8 	%rs1, [%rd13];
	setp.eq.s16 	%p3, %rs1, 0;
	@%p3 bra 	$L__BB1_8;
	add.s64 	%rd14, %rd5, %rd6;
	ld.global.f32 	%f4, [%rd14];
	mul.wide.s32 	%rd15, %r47, 4;
	add.s64 	%rd16, %rd1, %rd15;
	st.local.f32 	[%rd16], %f4;
	add.s32 	%r47, %r47, 1;
$L__BB1_8:
	add.s32 	%r17, %r45, 1;
	add.s32 	%r44, %r44, 1;
	setp.lt.s32 	%p4, %r45, %r8;
	mov.u32 	%r45, %r17;
	@%p4 bra 	$L__BB1_6;
	add.s32 	%r19, %r42, 1;
	setp.lt.s32 	%p5, %r42, %r5;
	mov.u32 	%r42, %r19;
	@%p5 bra 	$L__BB1_5;
	shr.u32 	%r33, %r47, 31;
	add.s32 	%r34, %r47, %r33;
	shr.s32 	%r20, %r34, 1;
	{ // callseq 0, 0
	.param .b64 param0;
	st.param.b64 	[param0], %rd11;
	.param .b32 param1;
	st.param.b32 	[param1], %r47;
	.param .b32 param2;
	st.param.b32 	[param2], %r20;
	.param .b32 retval0;
	call.uni (retval0), 
	_Z7qselectPfii, 
	(
	param0, 
	param1, 
	param2
	);
	ld.param.f32 	%f9, [retval0];
	} // callseq 0
	and.b32  	%r35, %r47, 1;
	setp.eq.b32 	%p6, %r35, 1;
	@%p6 bra 	$L__BB1_12;
	add.s32 	%r36, %r20, -1;
	{ // callseq 1, 0
	.param .b64 param0;
	st.param.b64 	[param0], %rd11;
	.param .b32 param1;
	st.param.b32 	[param1], %r47;
	.param .b32 param2;
	st.param.b32 	[param2], %r36;
	.param .b32 retval0;
	call.uni (retval0), 
	_Z7qselectPfii, 
	(
	param0, 
	param1, 
	param2
	);
	ld.param.f32 	%f6, [retval0];
	} // callseq 1
	add.f32 	%f8, %f9, %f6;
	mul.f32 	%f9, %f8, 0f3F000000;
$L__BB1_12:
	add.s32 	%r37, %r41, %r6;
	mul.wide.u32 	%rd19, %r37, 4;
	add.s64 	%rd20, %rd2, %rd19;
	st.global.f32 	[%rd20], %f9;
	add.s64 	%rd21, %rd3, %rd19;
	st.global.f32 	[%rd21], %f9;
	add.s32 	%r41, %r41, %r3;
	setp.lt.u32 	%p7, %r41, %r24;
	@%p7 bra 	$L__BB1_4;
$L__BB1_13:
	mov.u32 	%r38, %ntid.y;
	mov.u32 	%r39, %nctaid.y;
	mad.lo.s32 	%r40, %r38, %r39, %r40;
	setp.lt.u32 	%p8, %r40, %r25;
	@%p8 bra 	$L__BB1_2;
$L__BB1_14:
	ret;

}


// ===== COMPILED SASS (sm_100) =====

	.target	sm_100

	.elftype	@"ET_EXEC"


//--------------------- .note.nv.tkinfo           --------------------------
	.section	.note.nv.tkinfo,"",@"SHT_NOTE"
	.sectionflags	@"SHF_NOTE_NV_TKINFO"
	.tkinfo
        /*0018*/ 	.word	0x00000002
        /*0030*/ 	.string	""
        /*0030*/ 	.string	"ptxas"
        /*0030*/ 	.string	"Cuda compilation tools, release 13.0, V13.0.88"
        /*0030*/ 	.string	"Build cuda_13.0.r13.0/compiler.36424714_0"
        /*0030*/ 	.string	"-arch sm_100 -m 64 "



//--------------------- .note.nv.cuinfo           --------------------------
	.section	.note.nv.cuinfo,"",@"SHT_NOTE"
	.sectionflags	@"SHF_NOTE_NV_CUINFO"
        /*0018*/ 	.short	0x0002
        /*001a*/ 	.short	0x0064
        /*001c*/ 	.short	0x0082
	.zero		2


//--------------------- .nv.info                  --------------------------
	.section	.nv.info,"",@"SHT_CUDA_INFO"
	.align	4


	//----- nvinfo : EIATTR_REGCOUNT
	.align		4
        /*0000*/ 	.byte	0x04, 0x2f
        /*0002*/ 	.short	(.L_1 - .L_0)
	.align		4
.L_0:
        /*0004*/ 	.word	index@(_Z14gliding_windowPKfPKbPfS3_jjjj)
        /*0008*/ 	.word	0x00000020


	//----- nvinfo : EIATTR_FRAME_SIZE
	.align		4
.L_1:
        /*000c*/ 	.byte	0x04, 0x11
        /*000e*/ 	.short	(.L_3 - .L_2)
	.align		4
.L_2:
        /*0010*/ 	.word	index@($_Z14gliding_windowPKfPKbPfS3_jjjj$_Z7qselectPfii)
        /*0014*/ 	.word	0x00002710


	//----- nvinfo : EIATTR_FRAME_SIZE
	.align		4
.L_3:
        /*0018*/ 	.byte	0x04, 0x11
        /*001a*/ 	.short	(.L_5 - .L_4)
	.align		4
.L_4:
        /*001c*/ 	.word	index@(_Z14gliding_windowPKfPKbPfS3_jjjj)
        /*0020*/ 	.word	0x00002710


	//----- nvinfo : EIATTR_MIN_STACK_SIZE
	.align		4
.L_5:
        /*0024*/ 	.byte	0x04, 0x12
        /*0026*/ 	.short	(.L_7 - .L_6)
	.align		4
.L_6:
        /*0028*/ 	.word	index@(_Z14gliding_windowPKfPKbPfS3_jjjj)
        /*002c*/ 	.word	0x00002710
.L_7:


//--------------------- .nv.compat                --------------------------
	.section	.nv.compat,"",@"SHT_CUDA_COMPAT_INFO"
	.align	4
        /*0000*/ 	.byte	0x02, 0x09, 0x00, 0x00, 0x02, 0x02, 0x01, 0x00, 0x02, 0x05, 0x05, 0x00, 0x03, 0x07, 0x01, 0x01
        /*0010*/ 	.byte	0x02, 0x03, 0x00, 0x00, 0x02, 0x06, 0x01, 0x00, 0x04, 0x0b, 0x08, 0x00, 0x09, 0x00, 0x00, 0x00
        /*0020*/ 	.byte	0x00, 0x00, 0x00, 0x00


//--------------------- .nv.info._Z14gliding_windowPKfPKbPfS3_jjjj --------------------------
	.section	.nv.info._Z14gliding_windowPKfPKbPfS3_jjjj,"",@"SHT_CUDA_INFO"
	.sectionflags	@""
	.align	4


	//----- nvinfo : EIATTR_CUDA_API_VERSION
	.align		4
        /*0000*/ 	.byte	0x04, 0x37
        /*0002*/ 	.short	(.L_9 - .L_8)
.L_8:
        /*0004*/ 	.word	0x00000082


	//----- nvinfo : EIATTR_KPARAM_INFO
	.align		4
.L_9:
        /*0008*/ 	.byte	0x04, 0x17
        /*000a*/ 	.short	(.L_11 - .L_10)
.L_10:
        /*000c*/ 	.word	0x00000000
        /*0010*/ 	.short	0x0007
        /*0012*/ 	.short	0x002c
        /*0014*/ 	.byte	0x00, 0xf0, 0x11, 0x00


	//----- nvinfo : EIATTR_KPARAM_INFO
	.align		4
.L_11:
        /*0018*/ 	.byte	0x04, 0x17
        /*001a*/ 	.short	(.L_13 - .L_12)
.L_12:
        /*001c*/ 	.word	0x00000000
        /*0020*/ 	.short	0x0006
        /*0022*/ 	.short	0x0028
        /*0024*/ 	.byte	0x00, 0xf0, 0x11, 0x00


	//----- nvinfo : EIATTR_KPARAM_INFO
	.align		4
.L_13:
        /*0028*/ 	.byte	0x04, 0x17
        /*002a*/ 	.short	(.L_15 - .L_14)
.L_14:
        /*002c*/ 	.word	0x00000000
        /*0030*/ 	.short	0x0005
        /*0032*/ 	.short	0x0024
        /*0034*/ 	.byte	0x00, 0xf0, 0x11, 0x00


	//----- nvinfo : EIATTR_KPARAM_INFO
	.align		4
.L_15:
        /*0038*/ 	.byte	0x04, 0x17
        /*003a*/ 	.short	(.L_17 - .L_16)
.L_16:
        /*003c*/ 	.word	0x00000000
        /*0040*/ 	.short	0x0004
        /*0042*/ 	.short	0x0020
        /*0044*/ 	.byte	0x00, 0xf0, 0x11, 0x00


	//----- nvinfo : EIATTR_KPARAM_INFO
	.align		4
.L_17:
        /*0048*/ 	.byte	0x04, 0x17
        /*004a*/ 	.short	(.L_19 - .L_18)
.L_18:
        /*004c*/ 	.word	0x00000000
        /*0050*/ 	.short	0x0003
        /*0052*/ 	.short	0x0018
        /*0054*/ 	.byte	0x00, 0xf5, 0x21, 0x00


	//----- nvinfo : EIATTR_KPARAM_INFO
	.align		4
.L_19:
        /*0058*/ 	.byte	0x04, 0x17
        /*005a*/ 	.short	(.L_21 - .L_20)
.L_20:
        /*005c*/ 	.word	0x00000000
        /*0060*/ 	.short	0x0002
        /*0062*/ 	.short	0x0010
        /*0064*/ 	.byte	0x00, 0xf5, 0x21, 0x00


	//----- nvinfo : EIATTR_KPARAM_INFO
	.align		4
.L_21:
        /*0068*/ 	.byte	0x04, 0x17
        /*006a*/ 	.short	(.L_23 - .L_22)
.L_22:
        /*006c*/ 	.word	0x00000000
        /*0070*/ 	.short	0x0001
        /*0072*/ 	.short	0x0008
        /*0074*/ 	.byte	0x00, 0xf5, 0x21, 0x00


	//----- nvinfo : EIATTR_KPARAM_INFO
	.align		4
.L_23:
        /*0078*/ 	.byte	0x04, 0x17
        /*007a*/ 	.short	(.L_25 - .L_24)
.L_24:
        /*007c*/ 	.word	0x00000000
        /*0080*/ 	.short	0x0000
        /*0082*/ 	.short	0x0000
        /*0084*/ 	.byte	0x00, 0xf5, 0x21, 0x00


	//----- nvinfo : EIATTR_SPARSE_MMA_MASK
	.align		4
.L_25:
        /*0088*/ 	.byte	0x03, 0x50
        /*008a*/ 	.short	0x0000


	//----- nvinfo : EIATTR_MAXREG_COUNT
	.align		4
        /*008c*/ 	.byte	0x03, 0x1b
        /*008e*/ 	.short	0x00ff


	//----- nvinfo : EIATTR_MERCURY_ISA_VERSION
	.align		4
        /*0090*/ 	.byte	0x03, 0x5f
        /*0092*/ 	.short	0x0101


	//----- nvinfo : EIATTR_VRC_CTA_INIT_COUNT
	.align		4
        /*0094*/ 	.byte	0x02, 0x4a
	.zero		1
	.zero		1


	//----- nvinfo : EIATTR_EXIT_INSTR_OFFSETS
	.align		4
        /*0098*/ 	.byte	0x04, 0x1c
        /*009a*/ 	.short	(.L_27 - .L_26)


	//   ....[0]....
.L_26:
        /*009c*/ 	.word	0x000000c0


	//   ....[1]....
        /*00a0*/ 	.word	0x00000560


	//----- nvinfo : EIATTR_CRS_STACK_SIZE
	.align		4
.L_27:
        /*00a4*/ 	.byte	0x04, 0x1e
        /*00a6*/ 	.short	(.L_29 - .L_28)
.L_28:
        /*00a8*/ 	.word	0x00000000


	//----- nvinfo : EIATTR_CBANK_PARAM_SIZE
	.align		4
.L_29:
        /*00ac*/ 	.byte	0x03, 0x19
        /*00ae*/ 	.short	0x0030


	//----- nvinfo : EIATTR_PARAM_CBANK
	.align		4
        /*00b0*/ 	.byte	0x04, 0x0a
        /*00b2*/ 	.short	(.L_31 - .L_30)
	.align		4
.L_30:
        /*00b4*/ 	.word	index@(.nv.constant0._Z14gliding_windowPKfPKbPfS3_jjjj)
        /*00b8*/ 	.short	0x0380
        /*00ba*/ 	.short	0x0030


	//----- nvinfo : EIATTR_SW_WAR
	.align		4
.L_31:
        /*00bc*/ 	.byte	0x04, 0x36
        /*00be*/ 	.short	(.L_33 - .L_32)
.L_32:
        /*00c0*/ 	.word	0x00000008
.L_33:


//--------------------- .nv.callgraph             --------------------------
	.section	.nv.callgraph,"",@"SHT_CUDA_CALLGRAPH"
	.align	4
	.sectionentsize	8
	.align		4
        /*0000*/ 	.word	0x00000000
	.align		4
        /*0004*/ 	.word	0xffffffff
	.align		4
        /*0008*/ 	.word	0x00000000
	.align		4
        /*000c*/ 	.word	0xfffffffe
	.align		4
        /*0010*/ 	.word	0x00000000
	.align		4
        /*0014*/ 	.word	0xfffffffd
	.align		4
        /*0018*/ 	.word	0x00000000
	.align		4
        /*001c*/ 	.word	0xfffffffc


//--------------------- .text._Z14gliding_windowPKfPKbPfS3_jjjj --------------------------
	.section	.text._Z14gliding_windowPKfPKbPfS3_jjjj,"ax",@progbits
	.align	128
        .global         _Z14gliding_windowPKfPKbPfS3_jjjj
        .type           _Z14gliding_windowPKfPKbPfS3_jjjj,@function
        .size           _Z14gliding_windowPKfPKbPfS3_jjjj,(.L_x_25 - _Z14gliding_windowPKfPKbPfS3_jjjj)
        .other          _Z14gliding_windowPKfPKbPfS3_jjjj,@"STO_CUDA_ENTRY STV_DEFAULT"
_Z14gliding_windowPKfPKbPfS3_jjjj:
.text._Z14gliding_windowPKfPKbPfS3_jjjj:
[----:B------:R-:W0:Y:S01]  /*0000*/  LDC R1, c[0x0][0x37c] ;  /* 0x0000df00ff017b82 */ /* 0x000e220000000800 */
[----:B------:R-:W1:Y:S01]  /*0010*/  S2R R8, SR_CTAID.Y ;  /* 0x0000000000087919 */ /* 0x000e620000002600 */
[----:B------:R-:W2:Y:S01]  /*0020*/  LDCU UR5, c[0x0][0x2fc] ;  /* 0x00005f80ff0577ac */ /* 0x000ea20008000800 */
[----:B0-----:R-:W-:Y:S01]  /*0030*/  VIADD R1, R1, 0xffffd8f0 ;  /* 0xffffd8f001017836 */ /* 0x001fe20000000000 */
[----:B------:R-:W1:Y:S01]  /*0040*/  S2R R3, SR_TID.Y ;  /* 0x0000000000037919 */ /* 0x000e620000002200 */
[----:B------:R-:W1:Y:S01]  /*0050*/  LDCU UR6, c[0x0][0x364] ;  /* 0x00006c80ff0677ac */ /* 0x000e620008000800 */
[----:B------:R-:W0:Y:S01]  /*0060*/  LDCU UR7, c[0x0][0x3ac] ;  /* 0x00007580ff0777ac */ /* 0x000e220008000800 */
[----:B------:R-:W3:Y:S02]  /*0070*/  LDCU UR4, c[0x0][0x2f8] ;  /* 0x00005f00ff0477ac */ /* 0x000ee40008000800 */
[----:B---3--:R-:W-:Y:S01]  /*0080*/  IADD3 R0, P1, PT, R1, UR4, RZ ;  /* 0x0000000401007c10 */ /* 0x008fe2000ff3e0ff */
[----:B-1----:R-:W-:-:S04]  /*0090*/  IMAD R8, R8, UR6, R3 ;  /* 0x0000000608087c24 */ /* 0x002fc8000f8e0203 */
[----:B--2---:R-:W-:Y:S01]  /*00a0*/  IMAD.X R6, RZ, RZ, UR5, P1 ;  /* 0x00000005ff067e24 */ /* 0x004fe200088e06ff */
[----:B0-----:R-:W-:-:S13]  /*00b0*/  ISETP.GE.U32.AND P0, PT, R8, UR7, PT ;  /* 0x0000000708007c0c */ /* 0x001fda000bf06070 */
[----:B------:R-:W-:Y:S05]  /*00c0*/  @P0 EXIT ;  /* 0x000000000000094d */ /* 0x000fea0003800000 */
[----:B------:R-:W0:Y:S01]  /*00d0*/  S2R R7, SR_CTAID.X ;  /* 0x0000000000077919 */ /* 0x000e220000002500 */
[----:B------:R-:W1:Y:S01]  /*00e0*/  LDCU UR5, c[0x0][0x360] ;  /* 0x00006c00ff0577ac */ /* 0x000e620008000800 */
[----:B------:R-:W0:Y:S01]  /*00f0*/  S2R R2, SR_TID.X ;  /* 0x0000000000027919 */ /* 0x000e220000002100 */
[----:B------:R-:W2:Y:S01]  /*0100*/  LDCU.64 UR8, c[0x0][0x358] ;  /* 0x00006b00ff0877ac */ /* 0x000ea20008000a00 */
[----:B------:R-:W3:Y:S01]  /*0110*/  LDCU.64 UR10, c[0x0][0x388] ;  /* 0x00007100ff0a77ac */ /* 0x000ee20008000a00 */
[----:B-1----:R-:W-:Y:S02]  /*0120*/  UIMAD UR4, UR5, UR5, URZ ;  /* 0x00000005050472a4 */ /* 0x002fe4000f8e02ff */
[----:B0-23--:R-:W-:-:S10]  /*0130*/  IMAD R7, R7, UR5, R2 ;  /* 0x0000000507077c24 */ /* 0x00dfd4000f8e0202 */
.L_x_9:
[----:B------:R-:W0:Y:S01]  /*0140*/  LDCU UR5, c[0x0][0x3a8] ;  /* 0x00007500ff0577ac */ /* 0x000e220008000800 */
[----:B------:R-:W-:Y:S01]  /*0150*/  BSSY.RECONVERGENT B0, `(.L_x_0) ;  /* 0x000003a000007945 */ /* 0x000fe20003800200 */
[----:B0-----:R-:W-:-:S13]  /*0160*/  ISETP.GE.U32.AND P0, PT, R7, UR5, PT ;  /* 0x0000000507007c0c */ /* 0x001fda000bf06070 */
[----:B------:R-:W-:Y:S05]  /*0170*/  @P0 BRA `(.L_x_1) ;  /* 0x0000000000dc0947 */ /* 0x000fea0003800000 */
[----:B------:R-:W-:Y:S01]  /*0180*/  VIADD R9, R8, 0x31 ;  /* 0x0000003108097836 */ /* 0x000fe20000000000 */
[----:B------:R-:W-:-:S07]  /*0190*/  MOV R11, R7 ;  /* 0x00000007000b7202 */ /* 0x000fce0000000f00 */
.L_x_8:
[----:B------:R-:W-:Y:S01]  /*01a0*/  BSSY.RECONVERGENT B1, `(.L_x_2) ;  /* 0x000001a000017945 */ /* 0x000fe20003800200 */
[----:B------:R-:W-:Y:S02]  /*01b0*/  VIADD R17, R11, 0x31 ;  /* 0x000000310b117836 */ /* 0x000fe40000000000 */
[----:B------:R-:W-:Y:S02]  /*01c0*/  IMAD.MOV.U32 R12, RZ, RZ, RZ ;  /* 0x000000ffff0c7224 */ /* 0x000fe400078e00ff */
[----:B0-----:R-:W-:-:S07]  /*01d0*/  IMAD.MOV.U32 R10, RZ, RZ, R8 ;  /* 0x000000ffff0a7224 */ /* 0x001fce00078e0008 */
.L_x_5:
[----:B0-----:R-:W0:Y:S01]  /*01e0*/  LDCU UR5, c[0x0][0x3a0] ;  /* 0x00007400ff0577ac */ /* 0x001e220008000800 */
[----:B------:R-:W-:Y:S01]  /*01f0*/  BSSY.RECONVERGENT B2, `(.L_x_3) ;  /* 0x0000013000027945 */ /* 0x000fe20003800200 */
[C---:B------:R-:W-:Y:S02]  /*0200*/  ISETP.GE.AND P0, PT, R10.reuse, R9, PT ;  /* 0x000000090a00720c */ /* 0x040fe40003f06270 */
[----:B------:R-:W-:Y:S01]  /*0210*/  MOV R14, R11 ;  /* 0x0000000b000e7202 */ /* 0x000fe20000000f00 */
[C---:B0-----:R-:W-:Y:S02]  /*0220*/  IMAD R13, R10.reuse, UR5, R11 ;  /* 0x000000050a0d7c24 */ /* 0x041fe4000f8e020b */
[----:B------:R-:W-:-:S08]  /*0230*/  VIADD R10, R10, 0x1 ;  /* 0x000000010a0a7836 */ /* 0x000fd00000000000 */
.L_x_4:
[----:B------:R-:W-:-:S04]  /*0240*/  IADD3 R4, P1, PT, R13, UR10, RZ ;  /* 0x0000000a0d047c10 */ /* 0x000fc8000ff3e0ff */
[----:B------:R-:W-:-:S05]  /*0250*/  LEA.HI.X.SX32 R5, R13, UR11, 0x1, P1 ;  /* 0x0000000b0d057c11 */ /* 0x000fca00088f0eff */
[----:B------:R-:W2:Y:S02]  /*0260*/  LDG.E.U8 R4, desc[UR8][R4.64] ;  /* 0x0000000804047981 */ /* 0x000ea4000c1e1100 */
[----:B--2---:R-:W-:-:S13]  /*0270*/  ISETP.NE.AND P1, PT, R4, RZ, PT ;  /* 0x000000ff0400720c */ /* 0x004fda0003f25270 */
[----:B0-----:R-:W0:Y:S02]  /*0280*/  @P1 LDC.64 R2, c[0x0][0x380] ;  /* 0x0000e000ff021b82 */ /* 0x001e240000000a00 */
[----:B0-----:R-:W-:-:S06]  /*0290*/  @P1 IMAD.WIDE R2, R13, 0x4, R2 ;  /* 0x000000040d021825 */ /* 0x001fcc00078e0202 */
[----:B------:R-:W2:Y:S01]  /*02a0*/  @P1 LDG.E R2, desc[UR8][R2.64] ;  /* 0x0000000802021981 */ /* 0x000ea2000c1e1900 */
[----:B------:R-:W-:Y:S01]  /*02b0*/  @P1 IMAD R15, R12, 0x4, R1 ;  /* 0x000000040c0f1824 */ /* 0x000fe200078e0201 */
[C---:B------:R-:W-:Y:S01]  /*02c0*/  ISETP.GE.AND P2, PT, R14.reuse, R17, PT ;  /* 0x000000110e00720c */ /* 0x040fe20003f46270 */
[----:B------:R-:W-:Y:S01]  /*02d0*/  VIADD R14, R14, 0x1 ;  /* 0x000000010e0e7836 */ /* 0x000fe20000000000 */
[----:B------:R-:W-:Y:S01]  /*02e0*/  @P1 IADD3 R12, PT, PT, R12, 0x1, RZ ;  /* 0x000000010c0c1810 */ /* 0x000fe20007ffe0ff */
[----:B------:R-:W-:Y:S01]  /*02f0*/  VIADD R13, R13, 0x1 ;  /* 0x000000010d0d7836 */ /* 0x000fe20000000000 */
[----:B--2---:R0:W-:Y:S09]  /*0300*/  @P1 STL [R15], R2 ;  /* 0x000000020f001387 */ /* 0x0041f20000100800 */
[----:B------:R-:W-:Y:S05]  /*0310*/  @!P2 BRA `(.L_x_4) ;  /* 0xfffffffc00c8a947 */ /* 0x000fea000383ffff */
[----:B------:R-:W-:Y:S05]  /*0320*/  BSYNC.RECONVERGENT B2 ;  /* 0x0000000000027941 */ /* 0x000fea0003800200 */
.L_x_3:
[----:B------:R-:W-:Y:S05]  /*0330*/  @!P0 BRA `(.L_x_5) ;  /* 0xfffffffc00a88947 */ /* 0x000fea000383ffff */
[----:B------:R-:W-:Y:S05]  /*0340*/  BSYNC.RECONVERGENT B1 ;  /* 0x0000000000017941 */ /* 0x000fea0003800200 */
.L_x_2:
[----:B------:R-:W-:Y:S02]  /*0350*/  LEA.HI R13, R12, R12, RZ, 0x1 ;  /* 0x0000000c0c0d7211 */ /* 0x000fe400078f08ff */
[----:B------:R-:W-:Y:S02]  /*0360*/  MOV R14, 0x390 ;  /* 0x00000390000e7802 */ /* 0x000fe40000000f00 */
[----:B------:R-:W-:-:S07]  /*0370*/  SHF.R.S32.HI R13, RZ, 0x1, R13 ;  /* 0x00000001ff0d7819 */ /* 0x000fce000001140d */
[----:B0-----:R-:W-:Y:S05]  /*0380*/  CALL.REL.NOINC `($_Z14gliding_windowPKfPKbPfS3_jjjj$_Z7qselectPfii) ;  /* 0x0000000000787944 */ /* 0x001fea0003c00000 */
[----:B------:R-:W-:Y:S01]  /*0390*/  LOP3.LUT R2, R12, 0x1, RZ, 0xc0, !PT ;  /* 0x000000010c027812 */ /* 0x000fe200078ec0ff */
[----:B------:R-:W-:Y:S01]  /*03a0*/  BSSY.RECONVERGENT B4, `(.L_x_6) ;  /* 0x0000009000047945 */ /* 0x000fe20003800200 */
[----:B------:R-:W-:Y:S02]  /*03b0*/  IMAD.MOV.U32 R10, RZ, RZ, R3 ;  /* 0x000000ffff0a7224 */ /* 0x000fe400078e0003 */
[----:B------:R-:W-:-:S13]  /*03c0*/  ISETP.NE.U32.AND P0, PT, R2, 0x1, PT ;  /* 0x000000010200780c */ /* 0x000fda0003f05070 */
[----:B------:R-:W-:Y:S05]  /*03d0*/  @!P0 BRA `(.L_x_7) ;  /* 0x0000000000148947 */ /* 0x000fea0003800000 */
[----:B------:R-:W-:Y:S02]  /*03e0*/  IADD3 R13, PT, PT, R13, -0x1, RZ ;  /* 0xffffffff0d0d7810 */ /* 0x000fe40007ffe0ff */
[----:B------:R-:W-:-:S07]  /*03f0*/  MOV R14, 0x410 ;  /* 0x00000410000e7802 */ /* 0x000fce0000000f00 */
[----:B------:R-:W-:Y:S05]  /*0400*/  CALL.REL.NOINC `($_Z14gliding_windowPKfPKbPfS3_jjjj$_Z7qselectPfii) ;  /* 0x0000000000587944 */ /* 0x000fea0003c00000 */
[----:B------:R-:W-:-:S04]  /*0410*/  FADD R10, R10, R3 ;  /* 0x000000030a0a7221 */ /* 0x000fc80000000000 */
[----:B------:R-:W-:-:S07]  /*0420*/  FMUL R10, R10, 0.5 ;  /* 0x3f0000000a0a7820 */ /* 0x000fce0000400000 */
.L_x_7:
[----:B------:R-:W-:Y:S05]  /*0430*/  BSYNC.RECONVERGENT B4 ;  /* 0x0000000000047941 */ /* 0x000fea0003800200 */
.L_x_6:
[----:B------:R-:W0:Y:S01]  /*0440*/  LDC.64 R2, c[0x0][0x390] ;  /* 0x0000e400ff027b82 */ /* 0x000e220000000a00 */
[----:B------:R-:W1:Y:S07]  /*0450*/  LDCU UR5, c[0x0][0x3a8] ;  /* 0x00007500ff0577ac */ /* 0x000e6e0008000800 */
[----:B------:R-:W2:Y:S01]  /*0460*/  LDC.64 R4, c[0x0][0x398] ;  /* 0x0000e600ff047b82 */ /* 0x000ea20000000a00 */
[----:B-1----:R-:W-:Y:S02]  /*0470*/  IMAD R13, R8, UR5, R11 ;  /* 0x00000005080d7c24 */ /* 0x002fe4000f8e020b */
[----:B------:R-:W-:-:S02]  /*0480*/  VIADD R11, R11, UR4 ;  /* 0x000000040b0b7c36 */ /* 0x000fc40008000000 */
[----:B0-----:R-:W-:-:S03]  /*0490*/  IMAD.WIDE.U32 R2, R13, 0x4, R2 ;  /* 0x000000040d027825 */ /* 0x001fc600078e0002 */
[----:B------:R-:W-:Y:S02]  /*04a0*/  ISETP.GE.U32.AND P0, PT, R11, UR5, PT ;  /* 0x000000050b007c0c */ /* 0x000fe4000bf06070 */
[----:B------:R0:W-:Y:S01]  /*04b0*/  STG.E desc[UR8][R2.64], R10 ;  /* 0x0000000a02007986 */ /* 0x0001e2000c101908 */
[----:B--2---:R-:W-:-:S05]  /*04c0*/  IMAD.WIDE.U32 R4, R13, 0x4, R4 ;  /* 0x000000040d047825 */ /* 0x004fca00078e0004 */
[----:B------:R0:W-:Y:S05]  /*04d0*/  STG.E desc[UR8][R4.64], R10 ;  /* 0x0000000a04007986 */ /* 0x0001ea000c101908 */
[----:B------:R-:W-:Y:S05]  /*04e0*/  @!P0 BRA `(.L_x_8) ;  /* 0xfffffffc002c8947 */ /* 0x000fea000383ffff */
.L_x_1:
[----:B------:R-:W-:Y:S05]  /*04f0*/  BSYNC.RECONVERGENT B0 ;  /* 0x0000000000007941 */ /* 0x000fea0003800200 */
.L_x_0:
[----:B------:R-:W1:Y:S01]  /*0500*/  LDCU UR5, c[0x0][0x364] ;  /* 0x00006c80ff0577ac */ /* 0x000e620008000800 */
[----:B0-----:R-:W1:Y:S01]  /*0510*/  LDC R3, c[0x0][0x374] ;  /* 0x0000dd00ff037b82 */ /* 0x001e620000000800 */
[----:B------:R-:W0:Y:S01]  /*0520*/  LDCU UR6, c[0x0][0x3ac] ;  /* 0x00007580ff0677ac */ /* 0x000e220008000800 */
[----:B-1----:R-:W-:-:S05]  /*0530*/  IMAD R8, R3, UR5, R8 ;  /* 0x0000000503087c24 */ /* 0x002fca000f8e0208 */
[----:B0-----:R-:W-:-:S13]  /*0540*/  ISETP.GE.U32.AND P0, PT, R8, UR6, PT ;  /* 0x0000000608007c0c */ /* 0x001fda000bf06070 */
[----:B------:R-:W-:Y:S05]  /*0550*/  @!P0 BRA `(.L_x_9) ;  /* 0xfffffff800f88947 */ /* 0x000fea000383ffff */
[----:B------:R-:W-:Y:S05]  /*0560*/  EXIT ;  /* 0x000000000000794d */ /* 0x000fea0003800000 */
        .type           $_Z14gliding_windowPKfPKbPfS3_jjjj$_Z7qselectPfii,@function
        .size           $_Z14gliding_windowPKfPKbPfS3_jjjj$_Z7qselectPfii,(.L_x_25 - $_Z14gliding_windowPKfPKbPfS3_jjjj$_Z7qselectPfii)
$_Z14gliding_windowPKfPKbPfS3_jjjj$_Z7qselectPfii:
[----:B------:R-:W0:Y:S01]  /*0570*/  LDCU UR5, c[0x0][0x2f8] ;  /* 0x00005f00ff0577ac */ /* 0x000e220008000800 */
[----:B------:R-:W-:Y:S01]  /*0580*/  BSSY.RECONVERGENT B3, `(.L_x_10) ;  /* 0x0000078000037945 */ /* 0x000fe20003800200 */
[----:B------:R-:W-:Y:S01]  /*0590*/  IMAD.MOV.U32 R15, RZ, RZ, R12 ;  /* 0x000000ffff0f7224 */ /* 0x000fe200078e000c */
[----:B------:R-:W-:Y:S01]  /*05a0*/  MOV R16, R13 ;  /* 0x0000000d00107202 */ /* 0x000fe20000000f00 */
[----:B------:R-:W1:Y:S01]  /*05b0*/  LDCU UR6, c[0x0][0x2fc] ;  /* 0x00005f80ff0677ac */ /* 0x000e620008000800 */
[----:B0-----:R-:W-:-:S04]  /*05c0*/  IADD3 R4, P0, PT, R0, -UR5, RZ ;  /* 0x8000000500047c10 */ /* 0x001fc8000ff1e0ff */
[----:B-1----:R-:W-:-:S09]  /*05d0*/  IADD3.X R5, PT, PT, R6, ~UR6, RZ, P0, !PT ;  /* 0x8000000606057c10 */ /* 0x002fd200087fe4ff */
.L_x_23:
[----:B------:R-:W-:Y:S01]  /*05e0*/  IMAD.MOV.U32 R2, RZ, RZ, R4 ;  /* 0x000000ffff027224 */ /* 0x000fe200078e0004 */
[----:B------:R-:W-:Y:S01]  /*05f0*/  BSSY.RELIABLE B2, `(.L_x_11) ;  /* 0x000006c000027945 */ /* 0x000fe20003800100 */
[----:B------:R-:W-:-:S03]  /*0600*/  IMAD.MOV.U32 R3, RZ, RZ, R5 ;  /* 0x000000ffff037224 */ /* 0x000fc600078e0005 */
[----:B0-----:R-:W-:-:S07]  /*0610*/  IADD3 R17, PT, PT, R2, 0x8, RZ ;  /* 0x0000000802117810 */ /* 0x001fce0007ffe0ff */
.L_x_22:
[C---:B------:R-:W-:Y:S01]  /*0620*/  ISETP.GE.AND P0, PT, R15.reuse, 0x2, PT ;  /* 0x000000020f00780c */ /* 0x040fe20003f06270 */
[----:B------:R-:W-:Y:S01]  /*0630*/  IMAD.MOV.U32 R18, RZ, RZ, R15 ;  /* 0x000000ffff127224 */ /* 0x000fe200078e000f */
[----:B------:R-:W-:Y:S01]  /*0640*/  BSSY.RECONVERGENT B1, `(.L_x_12) ;  /* 0x000005a000017945 */ /* 0x000fe20003800200 */
[----:B0-----:R-:W-:Y:S02]  /*0650*/  VIADD R19, R15, 0xffffffff ;  /* 0xffffffff0f137836 */ /* 0x001fe40000000000 */
[----:B------:R-:W-:-:S08]  /*0660*/  HFMA2 R15, -RZ, RZ, 0, 0 ;  /* 0x00000000ff0f7431 */ /* 0x000fd000000001ff */
[----:B------:R-:W-:Y:S05]  /*0670*/  @!P0 BRA `(.L_x_13) ;  /* 0x0000000400588947 */ /* 0x000fea0003800000 */
[----:B------:R-:W-:Y:S01]  /*0680*/  VIADD R4, R18, 0xfffffffe ;  /* 0xfffffffe12047836 */ /* 0x000fe20000000000 */
[C---:B------:R-:W-:Y:S01]  /*0690*/  LOP3.LUT R24, R19.reuse, 0x3, RZ, 0xc0, !PT ;  /* 0x0000000313187812 */ /* 0x040fe200078ec0ff */
[----:B------:R-:W-:Y:S01]  /*06a0*/  BSSY.RECONVERGENT B5, `(.L_x_14) ;  /* 0x000002f000057945 */ /* 0x000fe20003800200 */
[----:B------:R-:W-:Y:S01]  /*06b0*/  MOV R5, RZ ;  /* 0x000000ff00057202 */ /* 0x000fe20000000f00 */
[----:B------:R-:W-:Y:S01]  /*06c0*/  IMAD.MOV.U32 R15, RZ, RZ, RZ ;  /* 0x000000ffff0f7224 */ /* 0x000fe200078e00ff */
[----:B------:R-:W-:Y:S01]  /*06d0*/  ISETP.GE.U32.AND P1, PT, R4, 0x3, PT ;  /* 0x000000030400780c */ /* 0x000fe20003f26070 */
[----:B------:R-:W-:Y:S01]  /*06e0*/  IMAD R4, R19, 0x4, R2 ;  /* 0x0000000413047824 */ /* 0x000fe200078e0202 */
[----:B------:R-:W-:-:S11]  /*06f0*/  ISETP.NE.AND P0, PT, R24, RZ, PT ;  /* 0x000000ff1800720c */ /* 0x000fd60003f05270 */
[----:B------:R-:W-:Y:S05]  /*0700*/  @!P1 BRA `(.L_x_15) ;  /* 0x0000000000a09947 */ /* 0x000fea0003800000 */
[----:B------:R-:W-:Y:S01]  /*0710*/  LOP3.LUT R5, R19, 0xfffffffc, RZ, 0xc0, !PT ;  /* 0xfffffffc13057812 */ /* 0x000fe200078ec0ff */
[----:B------:R-:W-:Y:S01]  /*0720*/  IMAD.MOV.U32 R15, RZ, RZ, RZ ;  /* 0x000000ffff0f7224 */ /* 0x000fe200078e00ff */
[----:B------:R-:W-:-:S03]  /*0730*/  MOV R20, R17 ;  /* 0x0000001100147202 */ /* 0x000fc60000000f00 */
[----:B------:R-:W-:-:S07]  /*0740*/  IMAD.MOV R21, RZ, RZ, -R5 ;  /* 0x000000ffff157224 */ /* 0x000fce00078e0a05 */
.L_x_16:
[----:B-1----:R-:W2:Y:S04]  /*0750*/  LDL R26, [R20+-0x8] ;  /* 0xfffff800141a7983 */ /* 0x002ea80000100800 */
[----:B------:R-:W2:Y:S02]  /*0760*/  LDL R22, [R4] ;  /* 0x0000000004167983 */ /* 0x000ea40000100800 */
[----:B--2---:R-:W-:-:S13]  /*0770*/  FSETP.GT.AND P1, PT, R26, R22, PT ;  /* 0x000000161a00720b */ /* 0x004fda0003f24000 */
[----:B------:R-:W-:-:S05]  /*0780*/  @!P1 IMAD R23, R15, 0x4, R2 ;  /* 0x000000040f179824 */ /* 0x000fca00078e0202 */
[----:B------:R-:W2:Y:S04]  /*0790*/  @!P1 LDL R25, [R23] ;  /* 0x0000000017199983 */ /* 0x000ea80000100800 */
[----:B--2---:R0:W-:Y:S04]  /*07a0*/  @!P1 STL [R20+-0x8], R25 ;  /* 0xfffff81914009387 */ /* 0x0041e80000100800 */
[----:B------:R-:W-:Y:S04]  /*07b0*/  @!P1 STL [R23], R26 ;  /* 0x0000001a17009387 */ /* 0x000fe80000100800 */
[----:B------:R-:W2:Y:S04]  /*07c0*/  @!P1 LDL R22, [R4] ;  /* 0x0000000004169983 */ /* 0x000ea80000100800 */
[----:B------:R-:W2:Y:S01]  /*07d0*/  LDL R29, [R20+-0x4] ;  /* 0xfffffc00141d7983 */ /* 0x000ea20000100800 */
[----:B------:R-:W-:-:S02]  /*07e0*/  @!P1 IADD3 R15, PT, PT, R15, 0x1, RZ ;  /* 0x000000010f0f9810 */ /* 0x000fc40007ffe0ff */
[----:B--2---:R-:W-:-:S13]  /*07f0*/  FSETP.GT.AND P2, PT, R29, R22, PT ;  /* 0x000000161d00720b */ /* 0x004fda0003f44000 */
[----:B------:R-:W-:-:S05]  /*0800*/  @!P2 IMAD R28, R15, 0x4, R2 ;  /* 0x000000040f1ca824 */ /* 0x000fca00078e0202 */
[----:B------:R-:W2:Y:S04]  /*0810*/  @!P2 LDL R27, [R28] ;  /* 0x000000001c1ba983 */ /* 0x000ea80000100800 */
[----:B--2---:R-:W-:Y:S04]  /*0820*/  @!P2 STL [R20+-0x4], R27 ;  /* 0xfffffc1b1400a387 */ /* 0x004fe80000100800 */
[----:B------:R1:W-:Y:S04]  /*0830*/  @!P2 STL [R28], R29 ;  /* 0x0000001d1c00a387 */ /* 0x0003e80000100800 */
[----:B------:R-:W2:Y:S04]  /*0840*/  @!P2 LDL R22, [R4] ;  /* 0x000000000416a983 */ /* 0x000ea80000100800 */
[----:B0-----:R-:W2:Y:S01]  /*0850*/  LDL R25, [R20] ;  /* 0x0000000014197983 */ /* 0x001ea20000100800 */
[----:B------:R-:W-:Y:S01]  /*0860*/  @!P2 VIADD R15, R15, 0x1 ;  /* 0x000000010f0fa836 */ /* 0x000fe20000000000 */
[----:B--2---:R-:W-:-:S13]  /*0870*/  FSETP.GT.AND P1, PT, R25, R22, PT ;  /* 0x000000161900720b */ /* 0x004fda0003f24000 */
[----:B-1----:R-:W-:-:S05]  /*0880*/  @!P1 LEA R29, R15, R2, 0x2 ;  /* 0x000000020f1d9211 */ /* 0x002fca00078e10ff */
[----:B------:R-:W2:Y:S04]  /*0890*/  @!P1 LDL R23, [R29] ;  /* 0x000000001d179983 */ /* 0x000ea80000100800 */
[----:B--2---:R-:W-:Y:S04]  /*08a0*/  @!P1 STL [R20], R23 ;  /* 0x0000001714009387 */ /* 0x004fe80000100800 */
[----:B------:R-:W-:Y:S04]  /*08b0*/  @!P1 STL [R29], R25 ;  /* 0x000000191d009387 */ /* 0x000fe80000100800 */
[----:B------:R-:W2:Y:S04]  /*08c0*/  @!P1 LDL R22, [R4] ;  /* 0x0000000004169983 */ /* 0x000ea80000100800 */
[----:B------:R-:W2:Y:S01]  /*08d0*/  LDL R26, [R20+0x4] ;  /* 0x00000400141a7983 */ /* 0x000ea20000100800 */
[----:B------:R-:W-:Y:S01]  /*08e0*/  @!P1 VIADD R15, R15, 0x1 ;  /* 0x000000010f0f9836 */ /* 0x000fe20000000000 */
[----:B--2---:R-:W-:-:S13]  /*08f0*/  FSETP.GT.AND P2, PT, R26, R22, PT ;  /* 0x000000161a00720b */ /* 0x004fda0003f44000 */
[----:B------:R-:W-:-:S05]  /*0900*/  @!P2 IMAD R22, R15, 0x4, R2 ;  /* 0x000000040f16a824 */ /* 0x000fca00078e0202 */
[----:B------:R-:W2:Y:S01]  /*0910*/  @!P2 LDL R27, [R22] ;  /* 0x00000000161ba983 */ /* 0x000ea20000100800 */
[----:B------:R-:W-:Y:S01]  /*0920*/  IADD3 R21, PT, PT, R21, 0x4, RZ ;  /* 0x0000000415157810 */ /* 0x000fe20007ffe0ff */
[----:B------:R-:W-:-:S03]  /*0930*/  @!P2 VIADD R15, R15, 0x1 ;  /* 0x000000010f0fa836 */ /* 0x000fc60000000000 */
[----:B------:R-:W-:Y:S01]  /*0940*/  ISETP.NE.AND P1, PT, R21, RZ, PT ;  /* 0x000000ff1500720c */ /* 0x000fe20003f25270 */
[----:B--2---:R0:W-:Y:S04]  /*0950*/  @!P2 STL [R20+0x4], R27 ;  /* 0x0000041b1400a387 */ /* 0x0041e80000100800 */
[----:B------:R1:W-:Y:S01]  /*0960*/  @!P2 STL [R22], R26 ;  /* 0x0000001a1600a387 */ /* 0x0003e20000100800 */
[----:B0-----:R-:W-:-:S07]  /*0970*/  VIADD R20, R20, 0x10 ;  /* 0x0000001014147836 */ /* 0x001fce0000000000 */
[----:B------:R-:W-:Y:S05]  /*0980*/  @P1 BRA `(.L_x_16) ;  /* 0xfffffffc00701947 */ /* 0x000fea000383ffff */
.L_x_15:
[----:B------:R-:W-:Y:S05]  /*0990*/  BSYNC.RECONVERGENT B5 ;  /* 0x0000000000057941 */ /* 0x000fea0003800200 */
.L_x_14:
[----:B------:R-:W-:Y:S05]  /*09a0*/  @!P0 BRA `(.L_x_13) ;  /* 0x00000000008c8947 */ /* 0x000fea0003800000 */
[----:B------:R-:W-:Y:S01]  /*09b0*/  LEA R5, R5, R2, 0x2 ;  /* 0x0000000205057211 */ /* 0x000fe200078e10ff */
[----:B------:R-:W2:Y:S04]  /*09c0*/  LDL R20, [R4] ;  /* 0x0000000004147983 */ /* 0x000ea80000100800 */
[----:B------:R-:W2:Y:S01]  /*09d0*/  LDL R21, [R5] ;  /* 0x0000000005157983 */ /* 0x000ea20000100800 */
[----:B------:R-:W-:Y:S01]  /*09e0*/  BSSY.RECONVERGENT B5, `(.L_x_17) ;  /* 0x0000009000057945 */ /* 0x000fe20003800200 */
[----:B------:R-:W-:Y:S02]  /*09f0*/  ISETP.NE.AND P1, PT, R24, 0x1, PT ;  /* 0x000000011800780c */ /* 0x000fe40003f25270 */
[----:B--2---:R-:W-:-:S13]  /*0a00*/  FSETP.GT.AND P0, PT, R21, R20, PT ;  /* 0x000000141500720b */ /* 0x004fda0003f04000 */
[----:B------:R-:W-:Y:S05]  /*0a10*/  @P0 BRA `(.L_x_18) ;  /* 0x0000000000140947 */ /* 0x000fea0003800000 */
[----:B-1----:R-:W-:-:S05]  /*0a20*/  IMAD R22, R15, 0x4, R2 ;  /* 0x000000040f167824 */ /* 0x002fca00078e0202 */
[----:B------:R-:W2:Y:S01]  /*0a30*/  LDL R20, [R22] ;  /* 0x0000000016147983 */ /* 0x000ea20000100800 */
[----:B------:R-:W-:-:S03]  /*0a40*/  VIADD R15, R15, 0x1 ;  /* 0x000000010f0f7836 */ /* 0x000fc60000000000 */
[----:B--2---:R0:W-:Y:S04]  /*0a50*/  STL [R5], R20 ;  /* 0x0000001405007387 */ /* 0x0041e80000100800 */
[----:B------:R0:W-:Y:S02]  /*0a60*/  STL [R22], R21 ;  /* 0x0000001516007387 */ /* 0x0001e40000100800 */
.L_x_18:
[----:B------:R-:W-:Y:S05]  /*0a70*/  BSYNC.RECONVERGENT B5 ;  /* 0x0000000000057941 */ /* 0x000fea0003800200 */
.L_x_17:
[----:B------:R-:W-:Y:S05]  /*0a80*/  @!P1 BRA `(.L_x_13) ;  /* 0x0000000000549947 */ /* 0x000fea0003800000 */
[----:B0-----:R-:W2:Y:S04]  /*0a90*/  LDL R21, [R5+0x4] ;  /* 0x0000040005157983 */ /* 0x001ea80000100800 */
[----:B------:R-:W2:Y:S01]  /*0aa0*/  LDL R20, [R4] ;  /* 0x0000000004147983 */ /* 0x000ea20000100800 */
[----:B------:R-:W-:Y:S01]  /*0ab0*/  BSSY.RECONVERGENT B5, `(.L_x_19) ;  /* 0x0000009000057945 */ /* 0x000fe20003800200 */
[----:B------:R-:W-:Y:S02]  /*0ac0*/  ISETP.NE.AND P1, PT, R24, 0x2, PT ;  /* 0x000000021800780c */ /* 0x000fe40003f25270 */
[----:B--2---:R-:W-:-:S13]  /*0ad0*/  FSETP.GT.AND P0, PT, R21, R20, PT ;  /* 0x000000141500720b */ /* 0x004fda0003f04000 */
[----:B------:R-:W-:Y:S05]  /*0ae0*/  @P0 BRA `(.L_x_20) ;  /* 0x0000000000140947 */ /* 0x000fea0003800000 */
[----:B-1----:R-:W-:-:S05]  /*0af0*/  LEA R22, R15, R2, 0x2 ;  /* 0x000000020f167211 */ /* 0x002fca00078e10ff */
[----:B------:R-:W2:Y:S01]  /*0b00*/  LDL R20, [R22] ;  /* 0x0000000016147983 */ /* 0x000ea20000100800 */
[----:B------:R-:W-:-:S03]  /*0b10*/  VIADD R15, R15, 0x1 ;  /* 0x000000010f0f7836 */ /* 0x000fc60000000000 */
[----:B--2---:R0:W-:Y:S04]  /*0b20*/  STL [R5+0x4], R20 ;  /* 0x0000041405007387 */ /* 0x0041e80000100800 */
[----:B------:R0:W-:Y:S02]  /*0b30*/  STL [R22], R21 ;  /* 0x0000001516007387 */ /* 0x0001e40000100800 */
.L_x_20:
[----:B------:R-:W-:Y:S05]  /*0b40*/  BSYNC.RECONVERGENT B5 ;  /* 0x0000000000057941 */ /* 0x000fea0003800200 */
.L_x_19:
[----:B------:R-:W-:Y:S05]  /*0b50*/  @!P1 BRA `(.L_x_13) ;  /* 0x0000000000209947 */ /* 0x000fea0003800000 */
[----:B------:R-:W2:Y:S04]  /*0b60*/  LDL R4, [R4] ;  /* 0x0000000004047983 */ /* 0x000ea80000100800 */
[----:B0-----:R-:W2:Y:S02]  /*0b70*/  LDL R21, [R5+0x8] ;  /* 0x0000080005157983 */ /* 0x001ea40000100800 */
[----:B--2---:R-:W-:-:S13]  /*0b80*/  FSETP.GT.AND P0, PT, R21, R4, PT ;  /* 0x000000041500720b */ /* 0x004fda0003f04000 */
[----:B-1----:R-:W-:-:S05]  /*0b90*/  @!P0 IMAD R22, R15, 0x4, R2 ;  /* 0x000000040f168824 */ /* 0x002fca00078e0202 */
[----:B------:R-:W2:Y:S01]  /*0ba0*/  @!P0 LDL R20, [R22] ;  /* 0x0000000016148983 */ /* 0x000ea20000100800 */
[----:B------:R-:W-:-:S03]  /*0bb0*/  @!P0 IADD3 R15, PT, PT, R15, 0x1, RZ ;  /* 0x000000010f0f8810 */ /* 0x000fc60007ffe0ff */
[----:B--2---:R2:W-:Y:S04]  /*0bc0*/  @!P0 STL [R5+0x8], R20 ;  /* 0x0000081405008387 */ /* 0x0045e80000100800 */
[----:B------:R2:W-:Y:S02]  /*0bd0*/  @!P0 STL [R22], R21 ;  /* 0x0000001516008387 */ /* 0x0005e40000100800 */
.L_x_13:
[----:B------:R-:W-:Y:S05]  /*0be0*/  BSYNC.RECONVERGENT B1 ;  /* 0x0000000000017941 */ /* 0x000fea0003800200 */
.L_x_12:
[----:B0-2---:R-:W-:-:S04]  /*0bf0*/  IMAD.WIDE R4, R15, 0x4, R2 ;  /* 0x000000040f047825 */ /* 0x005fc800078e0202 */
[----:B------:R-:W-:Y:S02]  /*0c00*/  IMAD.MOV.U32 R21, RZ, RZ, R4 ;  /* 0x000000ffff157224 */ /* 0x000fe400078e0004 */
[----:B------:R-:W-:-:S03]  /*0c10*/  IMAD R19, R19, 0x4, R2 ;  /* 0x0000000413137824 */ /* 0x000fc600078e0202 */
[----:B-1----:R-:W2:Y:S04]  /*0c20*/  LDL R22, [R21] ;  /* 0x0000000015167983 */ /* 0x002ea80000100800 */
[----:B------:R-:W3:Y:S01]  /*0c30*/  LDL R20, [R19] ;  /* 0x0000000013147983 */ /* 0x000ee20000100800 */
[----:B------:R-:W-:-:S13]  /*0c40*/  ISETP.NE.AND P0, PT, R16, R15, PT ;  /* 0x0000000f1000720c */ /* 0x000fda0003f05270 */
[----:B------:R-:W-:Y:S05]  /*0c50*/  @!P0 BREAK.RELIABLE B2 ;  /* 0x0000000000028942 */ /* 0x000fea0003800100 */
[----:B--2---:R0:W-:Y:S04]  /*0c60*/  STL [R19], R22 ;  /* 0x0000001613007387 */ /* 0x0041e80000100800 */
[----:B---3--:R0:W-:Y:S01]  /*0c70*/  STL [R21], R20 ;  /* 0x0000001415007387 */ /* 0x0081e20000100800 */
[----:B------:R-:W-:Y:S05]  /*0c80*/  @!P0 BRA `(.L_x_21) ;  /* 0x00000000001c8947 */ /* 0x000fea0003800000 */
[----:B------:R-:W-:-:S13]  /*0c90*/  ISETP.GE.AND P0, PT, R16, R15, PT ;  /* 0x0000000f1000720c */ /* 0x000fda0003f06270 */
[----:B------:R-:W-:Y:S05]  /*0ca0*/  @!P0 BRA `(.L_x_22) ;  /* 0xfffffff8005c8947 */ /* 0x000fea000383ffff */
[----:B------:R-:W-:Y:S05]  /*0cb0*/  BSYNC.RELIABLE B2 ;  /* 0x0000000000027941 */ /* 0x000fea0003800100 */
.L_x_11:
[----:B------:R-:W-:Y:S01]  /*0cc0*/  IADD3 R2, PT, PT, -R15, R18, RZ ;  /* 0x000000120f027210 */ /* 0x000fe20007ffe1ff */
[----:B------:R-:W-:-:S04]  /*0cd0*/  IMAD.IADD R16, R16, 0x1, -R15 ;  /* 0x0000000110107824 */ /* 0x000fc800078e0a0f */
[----:B------:R-:W-:Y:S01]  /*0ce0*/  IMAD.MOV.U32 R15, RZ, RZ, R2 ;  /* 0x000000ffff0f7224 */ /* 0x000fe200078e0002 */
[----:B------:R-:W-:Y:S06]  /*0cf0*/  BRA `(.L_x_23) ;  /* 0xfffffff800387947 */ /* 0x000fec000383ffff */
.L_x_21:
[----:B------:R-:W-:Y:S05]  /*0d00*/  BSYNC.RECONVERGENT B3 ;  /* 0x0000000000037941 */ /* 0x000fea0003800200 */
.L_x_10:
[----:B------:R-:W-:-:S05]  /*0d10*/  LEA R2, R16, R2, 0x2 ;  /* 0x0000000210027211 */ /* 0x000fca00078e10ff */
[----:B------:R0:W0:Y:S01]  /*0d20*/  LDL R3, [R2] ;  /* 0x0000000002037983 */ /* 0x0000220000100800 */
[----:B------:R-:W-:-:S04]  /*0d30*/  IMAD.MOV.U32 R15, RZ, RZ, 0x0 ;  /* 0x00000000ff0f7424 */ /* 0x000fc800078e00ff */
[----:B0-----:R-:W-:Y:S05]  /*0d40*/  RET.REL.NODEC R14 `(_Z14gliding_windowPKfPKbPfS3_jjjj) ;  /* 0xfffffff00eac7950 */ /* 0x001fea0003c3ffff */
.L_x_24:
[----:B------:R-:W-:-:S00]  /*0d50*/  BRA `(.L_x_24) ;  /* 0xfffffffc00fc7947 */ /* 0x000fc0000383ffff */
[----:B------:R-:W-:-:S00]  /*0d60*/  NOP ;  /* 0x0000000000007918 */ /* 0x000fc00000000000 */
        /* <DEDUP_REMOVED lines=9> */
.L_x_25:


//--------------------- .nv.shared.reserved.0     --------------------------
	.section	.nv.shared.reserved.0,"aw",@nobits
	.weak		__nv_reservedSMEM_offset_0_alias
	.size		__nv_reservedSMEM_offset_0_alias, 0, 64
	.other		__nv_reservedSMEM_offset_0_alias,@"STO_CUDA_RESERVED_SHARED STV_DEFAULT"
__nv_reservedSMEM_offset_0_alias:
	.zero		0
	.zero		64


//--------------------- .nv.constant0._Z14gliding_windowPKfPKbPfS3_jjjj --------------------------
	.section	.nv.constant0._Z14gliding_windowPKfPKbPfS3_jjjj,"a",@progbits
	.sectionflags	@""
	.align	4
.nv.constant0._Z14gliding_windowPKfPKbPfS3_jjjj:
	.zero		944


//--------------------- SYMBOLS --------------------------

	.type		.nv.reservedSmem.offset0,@object
	.size		.nv.reservedSmem.offset0,0x4
